//
// Generated by NVIDIA NVVM Compiler
//
// Compiler Build ID: CL-36424714
// Cuda compilation tools, release 13.0, V13.0.88
// Based on NVVM 20.0.0
//

.version 9.0
.target sm_100
.address_size 64

	// .globl	_Z9tiling_cmILi32EEvPKfS1_Pfiii
// _ZZ9tiling_cmILi32EEvPKfS1_PfiiiE6A_tile has been demoted
// _ZZ9tiling_cmILi32EEvPKfS1_PfiiiE6B_tile has been demoted

.visible .entry _Z9tiling_cmILi32EEvPKfS1_Pfiii(
	.param .u64 .ptr .align 1 _Z9tiling_cmILi32EEvPKfS1_Pfiii_param_0,
	.param .u64 .ptr .align 1 _Z9tiling_cmILi32EEvPKfS1_Pfiii_param_1,
	.param .u64 .ptr .align 1 _Z9tiling_cmILi32EEvPKfS1_Pfiii_param_2,
	.param .u32 _Z9tiling_cmILi32EEvPKfS1_Pfiii_param_3,
	.param .u32 _Z9tiling_cmILi32EEvPKfS1_Pfiii_param_4,
	.param .u32 _Z9tiling_cmILi32EEvPKfS1_Pfiii_param_5
)
{
	.reg .pred 	%p<12>;
	.reg .b32 	%r<42>;
	.reg .b32 	%f<111>;
	.reg .b64 	%rd<13>;
	// demoted variable
	.shared .align 4 .b8 _ZZ9tiling_cmILi32EEvPKfS1_PfiiiE6A_tile[4096];
	// demoted variable
	.shared .align 4 .b8 _ZZ9tiling_cmILi32EEvPKfS1_PfiiiE6B_tile[4096];
	ld.param.u64 	%rd3, [_Z9tiling_cmILi32EEvPKfS1_Pfiii_param_0];
	ld.param.u64 	%rd4, [_Z9tiling_cmILi32EEvPKfS1_Pfiii_param_1];
	ld.param.u64 	%rd5, [_Z9tiling_cmILi32EEvPKfS1_Pfiii_param_2];
	ld.param.u32 	%r23, [_Z9tiling_cmILi32EEvPKfS1_Pfiii_param_3];
	ld.param.u32 	%r24, [_Z9tiling_cmILi32EEvPKfS1_Pfiii_param_4];
	ld.param.u32 	%r25, [_Z9tiling_cmILi32EEvPKfS1_Pfiii_param_5];
	mov.u32 	%r39, %tid.y;
	mov.u32 	%r37, %tid.x;
	mov.u32 	%r26, %ntid.y;
	mov.u32 	%r27, %ctaid.y;
	mad.lo.s32 	%r3, %r26, %r27, %r39;
	mov.u32 	%r28, %ntid.x;
	mov.u32 	%r29, %ctaid.x;
	mad.lo.s32 	%r4, %r28, %r29, %r37;
	setp.lt.s32 	%p1, %r24, 1;
	mov.f32 	%f110, 0f00000000;
	@%p1 bra 	$L__BB0_7;
	add.s32 	%r30, %r24, 31;
	shr.u32 	%r31, %r30, 5;
	shl.b32 	%r32, %r39, 7;
	mov.u32 	%r33, _ZZ9tiling_cmILi32EEvPKfS1_PfiiiE6A_tile;
	add.s32 	%r5, %r33, %r32;
	shl.b32 	%r34, %r37, 2;
	add.s32 	%r6, %r5, %r34;
	mov.u32 	%r35, _ZZ9tiling_cmILi32EEvPKfS1_PfiiiE6B_tile;
	add.s32 	%r8, %r35, %r34;
	add.s32 	%r7, %r8, %r32;
	neg.s32 	%r41, %r31;
	mad.lo.s32 	%r40, %r39, %r25, %r4;
	shl.b32 	%r11, %r25, 5;
	mad.lo.s32 	%r38, %r24, %r3, %r37;
	cvta.to.global.u64 	%rd1, %rd3;
	cvta.to.global.u64 	%rd2, %rd4;
	mov.f32 	%f110, 0f00000000;
$L__BB0_2:
	setp.ge.s32 	%p2, %r3, %r23;
	setp.ge.s32 	%p3, %r37, %r24;
	mov.f32 	%f108, 0f00000000;
	or.pred  	%p4, %p2, %p3;
	@%p4 bra 	$L__BB0_4;
	mul.wide.u32 	%rd6, %r38, 4;
	add.s64 	%rd7, %rd1, %rd6;
	ld.global.f32 	%f108, [%rd7];
$L__BB0_4:
	setp.ge.s32 	%p5, %r4, %r25;
	st.shared.f32 	[%r6], %f108;
	setp.ge.s32 	%p6, %r39, %r24;
	mov.f32 	%f109, 0f00000000;
	or.pred  	%p7, %p5, %p6;
	@%p7 bra 	$L__BB0_6;
	mul.wide.s32 	%rd8, %r40, 4;
	add.s64 	%rd9, %rd2, %rd8;
	ld.global.f32 	%f109, [%rd9];
$L__BB0_6:
	st.shared.f32 	[%r7], %f109;
	bar.sync 	0;
	ld.shared.f32 	%f12, [%r5];
	ld.shared.f32 	%f13, [%r8];
	fma.rn.f32 	%f14, %f12, %f13, %f110;
	ld.shared.f32 	%f15, [%r5+4];
	ld.shared.f32 	%f16, [%r8+128];
	fma.rn.f32 	%f17, %f15, %f16, %f14;
	ld.shared.f32 	%f18, [%r5+8];
	ld.shared.f32 	%f19, [%r8+256];
	fma.rn.f32 	%f20, %f18, %f19, %f17;
	ld.shared.f32 	%f21, [%r5+12];
	ld.shared.f32 	%f22, [%r8+384];
	fma.rn.f32 	%f23, %f21, %f22, %f20;
	ld.shared.f32 	%f24, [%r5+16];
	ld.shared.f32 	%f25, [%r8+512];
	fma.rn.f32 	%f26, %f24, %f25, %f23;
	ld.shared.f32 	%f27, [%r5+20];
	ld.shared.f32 	%f28, [%r8+640];
	fma.rn.f32 	%f29, %f27, %f28, %f26;
	ld.shared.f32 	%f30, [%r5+24];
	ld.shared.f32 	%f31, [%r8+768];
	fma.rn.f32 	%f32, %f30, %f31, %f29;
	ld.shared.f32 	%f33, [%r5+28];
	ld.shared.f32 	%f34, [%r8+896];
	fma.rn.f32 	%f35, %f33, %f34, %f32;
	ld.shared.f32 	%f36, [%r5+32];
	ld.shared.f32 	%f37, [%r8+1024];
	fma.rn.f32 	%f38, %f36, %f37, %f35;
	ld.shared.f32 	%f39, [%r5+36];
	ld.shared.f32 	%f40, [%r8+1152];
	fma.rn.f32 	%f41, %f39, %f40, %f38;
	ld.shared.f32 	%f42, [%r5+40];
	ld.shared.f32 	%f43, [%r8+1280];
	fma.rn.f32 	%f44, %f42, %f43, %f41;
	ld.shared.f32 	%f45, [%r5+44];
	ld.shared.f32 	%f46, [%r8+1408];
	fma.rn.f32 	%f47, %f45, %f46, %f44;
	ld.shared.f32 	%f48, [%r5+48];
	ld.shared.f32 	%f49, [%r8+1536];
	fma.rn.f32 	%f50, %f48, %f49, %f47;
	ld.shared.f32 	%f51, [%r5+52];
	ld.shared.f32 	%f52, [%r8+1664];
	fma.rn.f32 	%f53, %f51, %f52, %f50;
	ld.shared.f32 	%f54, [%r5+56];
	ld.shared.f32 	%f55, [%r8+1792];
	fma.rn.f32 	%f56, %f54, %f55, %f53;
	ld.shared.f32 	%f57, [%r5+60];
	ld.shared.f32 	%f58, [%r8+1920];
	fma.rn.f32 	%f59, %f57, %f58, %f56;
	ld.shared.f32 	%f60, [%r5+64];
	ld.shared.f32 	%f61, [%r8+2048];
	fma.rn.f32 	%f62, %f60, %f61, %f59;
	ld.shared.f32 	%f63, [%r5+68];
	ld.shared.f32 	%f64, [%r8+2176];
	fma.rn.f32 	%f65, %f63, %f64, %f62;
	ld.shared.f32 	%f66, [%r5+72];
	ld.shared.f32 	%f67, [%r8+2304];
	fma.rn.f32 	%f68, %f66, %f67, %f65;
	ld.shared.f32 	%f69, [%r5+76];
	ld.shared.f32 	%f70, [%r8+2432];
	fma.rn.f32 	%f71, %f69, %f70, %f68;
	ld.shared.f32 	%f72, [%r5+80];
	ld.shared.f32 	%f73, [%r8+2560];
	fma.rn.f32 	%f74, %f72, %f73, %f71;
	ld.shared.f32 	%f75, [%r5+84];
	ld.shared.f32 	%f76, [%r8+2688];
	fma.rn.f32 	%f77, %f75, %f76, %f74;
	ld.shared.f32 	%f78, [%r5+88];
	ld.shared.f32 	%f79, [%r8+2816];
	fma.rn.f32 	%f80, %f78, %f79, %f77;
	ld.shared.f32 	%f81, [%r5+92];
	ld.shared.f32 	%f82, [%r8+2944];
	fma.rn.f32 	%f83, %f81, %f82, %f80;
	ld.shared.f32 	%f84, [%r5+96];
	ld.shared.f32 	%f85, [%r8+3072];
	fma.rn.f32 	%f86, %f84, %f85, %f83;
	ld.shared.f32 	%f87, [%r5+100];
	ld.shared.f32 	%f88, [%r8+3200];
	fma.rn.f32 	%f89, %f87, %f88, %f86;
	ld.shared.f32 	%f90, [%r5+104];
	ld.shared.f32 	%f91, [%r8+3328];
	fma.rn.f32 	%f92, %f90, %f91, %f89;
	ld.shared.f32 	%f93, [%r5+108];
	ld.shared.f32 	%f94, [%r8+3456];
	fma.rn.f32 	%f95, %f93, %f94, %f92;
	ld.shared.f32 	%f96, [%r5+112];
	ld.shared.f32 	%f97, [%r8+3584];
	fma.rn.f32 	%f98, %f96, %f97, %f95;
	ld.shared.f32 	%f99, [%r5+116];
	ld.shared.f32 	%f100, [%r8+3712];
	fma.rn.f32 	%f101, %f99, %f100, %f98;
	ld.shared.f32 	%f102, [%r5+120];
	ld.shared.f32 	%f103, [%r8+3840];
	fma.rn.f32 	%f104, %f102, %f103, %f101;
	ld.shared.f32 	%f105, [%r5+124];
	ld.shared.f32 	%f106, [%r8+3968];
	fma.rn.f32 	%f110, %f105, %f106, %f104;
	bar.sync 	0;
	add.s32 	%r41, %r41, 1;
	setp.ne.s32 	%p8, %r41, 0;
	add.s32 	%r40, %r40, %r11;
	add.s32 	%r39, %r39, 32;
	add.s32 	%r38, %r38, 32;
	add.s32 	%r37, %r37, 32;
	@%p8 bra 	$L__BB0_2;
$L__BB0_7:
	setp.ge.s32 	%p9, %r3, %r23;
	setp.ge.s32 	%p10, %r4, %r25;
	or.pred  	%p11, %p9, %p10;
	@%p11 bra 	$L__BB0_9;
	mad.lo.s32 	%r36, %r25, %r3, %r4;
	cvta.to.global.u64 	%rd10, %rd5;
	mul.wide.s32 	%rd11, %r36, 4;
	add.s64 	%rd12, %rd10, %rd11;
	st.global.f32 	[%rd12], %f110;
$L__BB0_9:
	ret;

}


// ===== COMPILED SASS (sm_100) =====

	.target	sm_100

	.elftype	@"ET_EXEC"


//--------------------- .note.nv.tkinfo           --------------------------
	.section	.note.nv.tkinfo,"",@"SHT_NOTE"
	.sectionflags	@"SHF_NOTE_NV_TKINFO"
	.tkinfo
        /*0018*/ 	.word	0x00000002
        /*0030*/ 	.string	""
        /*0030*/ 	.string	"ptxas"
        /*0030*/ 	.string	"Cuda compilation tools, release 13.0, V13.0.88"
        /*0030*/ 	.string	"Build cuda_13.0.r13.0/compiler.36424714_0"
        /*0030*/ 	.string	"-arch sm_100 -m 64 "



//--------------------- .note.nv.cuinfo           --------------------------
	.section	.note.nv.cuinfo,"",@"SHT_NOTE"
	.sectionflags	@"SHF_NOTE_NV_CUINFO"
        /*0018*/ 	.short	0x0002
        /*001a*/ 	.short	0x0064
        /*001c*/ 	.short	0x0082
	.zero		2


//--------------------- .nv.info                  --------------------------
	.section	.nv.info,"",@"SHT_CUDA_INFO"
	.align	4


	//----- nvinfo : EIATTR_REGCOUNT
	.align		4
        /*0000*/ 	.byte	0x04, 0x2f
        /*0002*/ 	.short	(.L_1 - .L_0)
	.align		4
.L_0:
        /*0004*/ 	.word	index@(_Z9tiling_cmILi32EEvPKfS1_Pfiii)
        /*0008*/ 	.word	0x00000020


	//----- nvinfo : EIATTR_FRAME_SIZE
	.align		4
.L_1:
        /*000c*/ 	.byte	0x04, 0x11
        /*000e*/ 	.short	(.L_3 - .L_2)
	.align		4
.L_2:
        /*0010*/ 	.word	index@(_Z9tiling_cmILi32EEvPKfS1_Pfiii)
        /*0014*/ 	.word	0x00000000


	//----- nvinfo : EIATTR_MIN_STACK_SIZE
	.align		4
.L_3:
        /*0018*/ 	.byte	0x04, 0x12
        /*001a*/ 	.short	(.L_5 - .L_4)
	.align		4
.L_4:
        /*001c*/ 	.word	index@(_Z9tiling_cmILi32EEvPKfS1_Pfiii)
        /*0020*/ 	.word	0x00000000
.L_5:


//--------------------- .nv.compat                --------------------------
	.section	.nv.compat,"",@"SHT_CUDA_COMPAT_INFO"
	.align	4
        /*0000*/ 	.byte	0x02, 0x09, 0x00, 0x00, 0x02, 0x02, 0x01, 0x00, 0x02, 0x05, 0x05, 0x00, 0x03, 0x07, 0x01, 0x01
        /*0010*/ 	.byte	0x02, 0x03, 0x00, 0x00, 0x02, 0x06, 0x01, 0x00, 0x04, 0x0b, 0x08, 0x00, 0x09, 0x00, 0x00, 0x00
        /*0020*/ 	.byte	0x00, 0x00, 0x00, 0x00


//--------------------- .nv.info._Z9tiling_cmILi32EEvPKfS1_Pfiii --------------------------
	.section	.nv.info._Z9tiling_cmILi32EEvPKfS1_Pfiii,"",@"SHT_CUDA_INFO"
	.sectionflags	@""
	.align	4


	//----- nvinfo : EIATTR_CUDA_API_VERSION
	.align		4
        /*0000*/ 	.byte	0x04, 0x37
        /*0002*/ 	.short	(.L_7 - .L_6)
.L_6:
        /*0004*/ 	.word	0x00000082


	//----- nvinfo : EIATTR_KPARAM_INFO
	.align		4
.L_7:
        /*0008*/ 	.byte	0x04, 0x17
        /*000a*/ 	.short	(.L_9 - .L_8)
.L_8:
        /*000c*/ 	.word	0x00000000
        /*0010*/ 	.short	0x0005
        /*0012*/ 	.short	0x0020
        /*0014*/ 	.byte	0x00, 0xf0, 0x11, 0x00


	//----- nvinfo : EIATTR_KPARAM_INFO
	.align		4
.L_9:
        /*0018*/ 	.byte	0x04, 0x17
        /*001a*/ 	.short	(.L_11 - .L_10)
.L_10:
        /*001c*/ 	.word	0x00000000
        /*0020*/ 	.short	0x0004
        /*0022*/ 	.short	0x001c
        /*0024*/ 	.byte	0x00, 0xf0, 0x11, 0x00


	//----- nvinfo : EIATTR_KPARAM_INFO
	.align		4
.L_11:
        /*0028*/ 	.byte	0x04, 0x17
        /*002a*/ 	.short	(.L_13 - .L_12)
.L_12:
        /*002c*/ 	.word	0x00000000
        /*0030*/ 	.short	0x0003
        /*0032*/ 	.short	0x0018
        /*0034*/ 	.byte	0x00, 0xf0, 0x11, 0x00


	//----- nvinfo : EIATTR_KPARAM_INFO
	.align		4
.L_13:
        /*0038*/ 	.byte	0x04, 0x17
        /*003a*/ 	.short	(.L_15 - .L_14)
.L_14:
        /*003c*/ 	.word	0x00000000
        /*0040*/ 	.short	0x0002
        /*0042*/ 	.short	0x0010
        /*0044*/ 	.byte	0x00, 0xf5, 0x21, 0x00


	//----- nvinfo : EIATTR_KPARAM_INFO
	.align		4
.L_15:
        /*0048*/ 	.byte	0x04, 0x17
        /*004a*/ 	.short	(.L_17 - .L_16)
.L_16:
        /*004c*/ 	.word	0x00000000
        /*0050*/ 	.short	0x0001
        /*0052*/ 	.short	0x0008
        /*0054*/ 	.byte	0x00, 0xf5, 0x21, 0x00


	//----- nvinfo : EIATTR_KPARAM_INFO
	.align		4
.L_17:
        /*0058*/ 	.byte	0x04, 0x17
        /*005a*/ 	.short	(.L_19 - .L_18)
.L_18:
        /*005c*/ 	.word	0x00000000
        /*0060*/ 	.short	0x0000
        /*0062*/ 	.short	0x0000
        /*0064*/ 	.byte	0x00, 0xf5, 0x21, 0x00


	//----- nvinfo : EIATTR_SPARSE_MMA_MASK
	.align		4
.L_19:
        /*0068*/ 	.byte	0x03, 0x50
        /*006a*/ 	.short	0x0000


	//----- nvinfo : EIATTR_MAXREG_COUNT
	.align		4
        /*006c*/ 	.byte	0x03, 0x1b
        /*006e*/ 	.short	0x00ff


	//----- nvinfo : EIATTR_NUM_BARRIERS
	.align		4
        /*0070*/ 	.byte	0x02, 0x4c
        /*0072*/ 	.byte	0x01
	.zero		1


	//----- nvinfo : EIATTR_MERCURY_ISA_VERSION
	.align		4
        /*0074*/ 	.byte	0x03, 0x5f
        /*0076*/ 	.short	0x0101


	//----- nvinfo : EIATTR_VRC_CTA_INIT_COUNT
	.align		4
        /*0078*/ 	.byte	0x02, 0x4a
	.zero		1
	.zero		1


	//----- nvinfo : EIATTR_EXIT_INSTR_OFFSETS
	.align		4
        /*007c*/ 	.byte	0x04, 0x1c
        /*007e*/ 	.short	(.L_21 - .L_20)


	//   ....[0]....
.L_20:
        /*0080*/ 	.word	0x00000830


	//   ....[1]....
        /*0084*/ 	.word	0x00000880


	//----- nvinfo : EIATTR_CBANK_PARAM_SIZE
	.align		4
.L_21:
        /*0088*/ 	.byte	0x03, 0x19
        /*008a*/ 	.short	0x0024


	//----- nvinfo : EIATTR_PARAM_CBANK
	.align		4
        /*008c*/ 	.byte	0x04, 0x0a
        /*008e*/ 	.short	(.L_23 - .L_22)
	.align		4
.L_22:
        /*0090*/ 	.word	index@(.nv.constant0._Z9tiling_cmILi32EEvPKfS1_Pfiii)
        /*0094*/ 	.short	0x0380
        /*0096*/ 	.short	0x0024


	//----- nvinfo : EIATTR_SW_WAR
	.align		4
.L_23:
        /*0098*/ 	.byte	0x04, 0x36
        /*009a*/ 	.short	(.L_25 - .L_24)
.L_24:
        /*009c*/ 	.word	0x00000008
.L_25:


//--------------------- .nv.callgraph             --------------------------
	.section	.nv.callgraph,"",@"SHT_CUDA_CALLGRAPH"
	.align	4
	.sectionentsize	8
	.align		4
        /*0000*/ 	.word	0x00000000
	.align		4
        /*0004*/ 	.word	0xffffffff
	.align		4
        /*0008*/ 	.word	0x00000000
	.align		4
        /*000c*/ 	.word	0xfffffffe
	.align		4
        /*0010*/ 	.word	0x00000000
	.align		4
        /*0014*/ 	.word	0xfffffffd
	.align		4
        /*0018*/ 	.word	0x00000000
	.align		4
        /*001c*/ 	.word	0xfffffffc


//--------------------- .text._Z9tiling_cmILi32EEvPKfS1_Pfiii --------------------------
	.section	.text._Z9tiling_cmILi32EEvPKfS1_Pfiii,"ax",@progbits
	.align	128
        .global         _Z9tiling_cmILi32EEvPKfS1_Pfiii
        .type           _Z9tiling_cmILi32EEvPKfS1_Pfiii,@function
        .size           _Z9tiling_cmILi32EEvPKfS1_Pfiii,(.L_x_3 - _Z9tiling_cmILi32EEvPKfS1_Pfiii)
        .other          _Z9tiling_cmILi32EEvPKfS1_Pfiii,@"STO_CUDA_ENTRY STV_DEFAULT"
_Z9tiling_cmILi32EEvPKfS1_Pfiii:
.text._Z9tiling_cmILi32EEvPKfS1_Pfiii:
[----:B------:R-:W-:Y:S01]  /*0000*/  LDC R1, c[0x0][0x37c] ;  /* 0x0000df00ff017b82 */ /* 0x000fe20000000800 */
[----:B------:R-:W0:Y:S01]  /*0010*/  S2R R17, SR_TID.Y ;  /* 0x0000000000117919 */ /* 0x000e220000002200 */
[----:B------:R-:W1:Y:S01]  /*0020*/  LDCU UR10, c[0x0][0x39c] ;  /* 0x00007380ff0a77ac */ /* 0x000e620008000800 */
[----:B------:R-:W-:Y:S01]  /*0030*/  HFMA2 R21, -RZ, RZ, 0, 0 ;  /* 0x00000000ff157431 */ /* 0x000fe200000001ff */
[----:B------:R-:W0:Y:S01]  /*0040*/  S2R R0, SR_CTAID.Y ;  /* 0x0000000000007919 */ /* 0x000e220000002600 */
[----:B------:R-:W0:Y:S01]  /*0050*/  LDCU UR4, c[0x0][0x364] ;  /* 0x00006c80ff0477ac */ /* 0x000e220008000800 */
[----:B------:R-:W2:Y:S01]  /*0060*/  S2R R16, SR_TID.X ;  /* 0x0000000000107919 */ /* 0x000ea20000002100 */
[----:B------:R-:W2:Y:S01]  /*0070*/  LDCU UR5, c[0x0][0x360] ;  /* 0x00006c00ff0577ac */ /* 0x000ea20008000800 */
[----:B------:R-:W2:Y:S01]  /*0080*/  S2R R3, SR_CTAID.X ;  /* 0x0000000000037919 */ /* 0x000ea20000002500 */
[----:B------:R-:W3:Y:S01]  /*0090*/  LDCU UR14, c[0x0][0x3a0] ;  /* 0x00007400ff0e77ac */ /* 0x000ee20008000800 */
[----:B------:R-:W4:Y:S01]  /*00a0*/  LDCU.64 UR8, c[0x0][0x358] ;  /* 0x00006b00ff0877ac */ /* 0x000f220008000a00 */
[----:B-1----:R-:W-:Y:S01]  /*00b0*/  UISETP.GE.AND UP0, UPT, UR10, 0x1, UPT ;  /* 0x000000010a00788c */ /* 0x002fe2000bf06270 */
[----:B0-----:R-:W-:-:S02]  /*00c0*/  IMAD R19, R0, UR4, R17 ;  /* 0x0000000400137c24 */ /* 0x001fc4000f8e0211 */
[----:B--2---:R-:W-:-:S06]  /*00d0*/  IMAD R18, R3, UR5, R16 ;  /* 0x0000000503127c24 */ /* 0x004fcc000f8e0210 */
[----:B---34-:R-:W-:Y:S05]  /*00e0*/  BRA.U !UP0, `(.L_x_0) ;  /* 0x0000000508c47547 */ /* 0x018fea000b800000 */
[----:B------:R-:W0:Y:S01]  /*00f0*/  S2UR UR7, SR_CgaCtaId ;  /* 0x00000000000779c3 */ /* 0x000e220000008800 */
[----:B------:R-:W1:Y:S01]  /*0100*/  LDCU UR11, c[0x0][0x3a0] ;  /* 0x00007400ff0b77ac */ /* 0x000e620008000800 */
[----:B------:R-:W-:Y:S01]  /*0110*/  MOV R21, RZ ;  /* 0x000000ff00157202 */ /* 0x000fe20000000f00 */
[----:B------:R-:W-:Y:S01]  /*0120*/  IMAD R6, R19, UR10, R16 ;  /* 0x0000000a13067c24 */ /* 0x000fe2000f8e0210 */
[----:B------:R-:W-:Y:S01]  /*0130*/  UMOV UR5, 0x400 ;  /* 0x0000040000057882 */ /* 0x000fe20000000000 */
[----:B------:R-:W-:-:S03]  /*0140*/  UIADD3 UR4, UPT, UPT, UR10, 0x1f, URZ ;  /* 0x0000001f0a047890 */ /* 0x000fc6000fffe0ff */
[----:B------:R-:W2:Y:S01]  /*0150*/  LDC R0, c[0x0][0x3a0] ;  /* 0x0000e800ff007b82 */ /* 0x000ea20000000800 */
[----:B------:R-:W-:Y:S02]  /*0160*/  UIADD3 UR6, UPT, UPT, UR5, 0x1000, URZ ;  /* 0x0000100005067890 */ /* 0x000fe4000fffe0ff */
[----:B------:R-:W-:Y:S01]  /*0170*/  USHF.R.U32.HI UR4, URZ, 0x5, UR4 ;  /* 0x00000005ff047899 */ /* 0x000fe20008011604 */
[----:B------:R-:W3:Y:S03]  /*0180*/  LDCU.64 UR12, c[0x0][0x398] ;  /* 0x00007300ff0c77ac */ /* 0x000ee60008000a00 */
[----:B------:R-:W-:Y:S01]  /*0190*/  UIADD3 UR4, UPT, UPT, -UR4, URZ, URZ ;  /* 0x000000ff04047290 */ /* 0x000fe2000fffe1ff */
[----:B-1----:R-:W-:Y:S01]  /*01a0*/  IMAD R7, R17, UR11, R18 ;  /* 0x0000000b11077c24 */ /* 0x002fe2000f8e0212 */
[----:B0-----:R-:W-:Y:S02]  /*01b0*/  ULEA UR5, UR7, UR5, 0x18 ;  /* 0x0000000507057291 */ /* 0x001fe4000f8ec0ff */
[----:B------:R-:W-:-:S04]  /*01c0*/  ULEA UR6, UR7, UR6, 0x18 ;  /* 0x0000000607067291 */ /* 0x000fc8000f8ec0ff */
[C---:B------:R-:W-:Y:S02]  /*01d0*/  LEA R5, R17.reuse, UR5, 0x7 ;  /* 0x0000000511057c11 */ /* 0x040fe4000f8e38ff */
[C---:B------:R-:W-:Y:S02]  /*01e0*/  LEA R2, R16.reuse, UR6, 0x2 ;  /* 0x0000000610027c11 */ /* 0x040fe4000f8e10ff */
[----:B------:R-:W-:Y:S02]  /*01f0*/  LEA R4, R16, R5, 0x2 ;  /* 0x0000000510047211 */ /* 0x000fe400078e10ff */
[----:B---3--:R-:W-:-:S07]  /*0200*/  LEA R3, R17, R2, 0x7 ;  /* 0x0000000211037211 */ /* 0x008fce00078e38ff */
.L_x_1:
[----:B------:R-:W-:Y:S01]  /*0210*/  ISETP.GE.AND P1, PT, R16, UR13, PT ;  /* 0x0000000d10007c0c */ /* 0x000fe2000bf26270 */
[----:B------:R-:W-:Y:S01]  /*0220*/  HFMA2 R24, -RZ, RZ, 0, 0 ;  /* 0x00000000ff187431 */ /* 0x000fe200000001ff */
[----:B------:R-:W-:Y:S02]  /*0230*/  ISETP.GE.AND P0, PT, R17, UR13, PT ;  /* 0x0000000d11007c0c */ /* 0x000fe4000bf06270 */
[----:B------:R-:W-:Y:S02]  /*0240*/  ISETP.GE.OR P1, PT, R19, UR12, P1 ;  /* 0x0000000c13007c0c */ /* 0x000fe40008f26670 */
[----:B--2---:R-:W-:Y:S02]  /*0250*/  ISETP.GE.OR P0, PT, R18, R0, P0 ;  /* 0x000000001200720c */ /* 0x004fe40000706670 */
[----:B------:R-:W-:-:S09]  /*0260*/  MOV R29, RZ ;  /* 0x000000ff001d7202 */ /* 0x000fd20000000f00 */
[----:B------:R-:W0:Y:S08]  /*0270*/  @!P1 LDC.64 R10, c[0x0][0x380] ;  /* 0x0000e000ff0a9b82 */ /* 0x000e300000000a00 */
[----:B------:R-:W1:Y:S01]  /*0280*/  @!P0 LDC.64 R8, c[0x0][0x388] ;  /* 0x0000e200ff088b82 */ /* 0x000e620000000a00 */
[----:B0-----:R-:W-:-:S05]  /*0290*/  @!P1 IMAD.WIDE.U32 R10, R6, 0x4, R10 ;  /* 0x00000004060a9825 */ /* 0x001fca00078e000a */
[----:B------:R-:W2:Y:S01]  /*02a0*/  @!P1 LDG.E R29, desc[UR8][R10.64] ;  /* 0x000000080a1d9981 */ /* 0x000ea2000c1e1900 */
[----:B-1----:R-:W-:-:S05]  /*02b0*/  @!P0 IMAD.WIDE R22, R7, 0x4, R8 ;  /* 0x0000000407168825 */ /* 0x002fca00078e0208 */
[----:B------:R-:W3:Y:S01]  /*02c0*/  @!P0 LDG.E R24, desc[UR8][R22.64] ;  /* 0x0000000816188981 */ /* 0x000ee2000c1e1900 */
[----:B------:R-:W-:-:S04]  /*02d0*/  UIADD3 UR4, UPT, UPT, UR4, 0x1, URZ ;  /* 0x0000000104047890 */ /* 0x000fc8000fffe0ff */
[----:B------:R-:W-:Y:S01]  /*02e0*/  UISETP.NE.AND UP0, UPT, UR4, URZ, UPT ;  /* 0x000000ff0400728c */ /* 0x000fe2000bf05270 */
[----:B------:R-:W-:Y:S01]  /*02f0*/  IADD3 R17, PT, PT, R17, 0x20, RZ ;  /* 0x0000002011117810 */ /* 0x000fe20007ffe0ff */
[----:B--2---:R-:W-:Y:S04]  /*0300*/  STS [R4], R29 ;  /* 0x0000001d04007388 */ /* 0x004fe80000000800 */
[----:B---3--:R-:W-:Y:S01]  /*0310*/  STS [R3], R24 ;  /* 0x0000001803007388 */ /* 0x008fe20000000800 */
[----:B------:R-:W-:Y:S06]  /*0320*/  BAR.SYNC.DEFER_BLOCKING 0x0 ;  /* 0x0000000000007b1d */ /* 0x000fec0000010000 */
[----:B------:R-:W-:Y:S04]  /*0330*/  LDS R28, [R2] ;  /* 0x00000000021c7984 */ /* 0x000fe80000000800 */
[----:B------:R-:W0:Y:S04]  /*0340*/  LDS.128 R12, [R5] ;  /* 0x00000000050c7984 */ /* 0x000e280000000c00 */
[----:B------:R-:W1:Y:S04]  /*0350*/  LDS R23, [R2+0x80] ;  /* 0x0000800002177984 */ /* 0x000e680000000800 */
[----:B------:R-:W2:Y:S04]  /*0360*/  LDS R27, [R2+0x100] ;  /* 0x00010000021b7984 */ /* 0x000ea80000000800 */
[----:B------:R-:W3:Y:S04]  /*0370*/  LDS R26, [R2+0x180] ;  /* 0x00018000021a7984 */ /* 0x000ee80000000800 */
[----:B------:R-:W-:Y:S04]  /*0380*/  LDS R25, [R2+0x200] ;  /* 0x0002000002197984 */ /* 0x000fe80000000800 */
[----:B------:R-:W4:Y:S04]  /*0390*/  LDS.128 R8, [R5+0x10] ;  /* 0x0000100005087984 */ /* 0x000f280000000c00 */
[----:B------:R-:W5:Y:S04]  /*03a0*/  LDS R20, [R2+0x280] ;  /* 0x0002800002147984 */ /* 0x000f680000000800 */
[----:B------:R-:W-:Y:S04]  /*03b0*/  LDS R24, [R2+0x380] ;  /* 0x0003800002187984 */ /* 0x000fe80000000800 */
[----:B------:R-:W-:Y:S01]  /*03c0*/  LDS R22, [R2+0x480] ;  /* 0x0004800002167984 */ /* 0x000fe20000000800 */
[----:B0-----:R-:W-:-:S03]  /*03d0*/  FFMA R12, R12, R28, R21 ;  /* 0x0000001c0c0c7223 */ /* 0x001fc60000000015 */
[----:B------:R-:W0:Y:S01]  /*03e0*/  LDS R21, [R2+0x300] ;  /* 0x0003000002157984 */ /* 0x000e220000000800 */
[----:B-1----:R-:W-:-:S03]  /*03f0*/  FFMA R12, R23, R13, R12 ;  /* 0x0000000d170c7223 */ /* 0x002fc6000000000c */
[----:B------:R-:W-:Y:S01]  /*0400*/  LDS R23, [R2+0x400] ;  /* 0x0004000002177984 */ /* 0x000fe20000000800 */
[----:B--2---:R-:W-:-:S04]  /*0410*/  FFMA R27, R27, R14, R12 ;  /* 0x0000000e1b1b7223 */ /* 0x004fc8000000000c */
[----:B---3--:R-:W-:Y:S02]  /*0420*/  FFMA R27, R26, R15, R27 ;  /* 0x0000000f1a1b7223 */ /* 0x008fe4000000001b */
[----:B------:R-:W1:Y:S04]  /*0430*/  LDS.128 R12, [R5+0x20] ;  /* 0x00002000050c7984 */ /* 0x000e680000000c00 */
[----:B------:R-:W-:Y:S01]  /*0440*/  LDS R26, [R2+0x580] ;  /* 0x00058000021a7984 */ /* 0x000fe20000000800 */
[----:B----4-:R-:W-:-:S03]  /*0450*/  FFMA R27, R8, R25, R27 ;  /* 0x00000019081b7223 */ /* 0x010fc6000000001b */
[----:B------:R-:W2:Y:S01]  /*0460*/  LDS R25, [R2+0x500] ;  /* 0x0005000002197984 */ /* 0x000ea20000000800 */
[----:B-----5:R-:W-:-:S04]  /*0470*/  FFMA R20, R20, R9, R27 ;  /* 0x0000000914147223 */ /* 0x020fc8000000001b */
[----:B0-----:R-:W-:Y:S02]  /*0480*/  FFMA R21, R21, R10, R20 ;  /* 0x0000000a15157223 */ /* 0x001fe40000000014 */
[----:B------:R-:W-:Y:S02]  /*0490*/  LDS R20, [R2+0x680] ;  /* 0x0006800002147984 */ /* 0x000fe40000000800 */
[----:B------:R-:W-:Y:S02]  /*04a0*/  FFMA R27, R24, R11, R21 ;  /* 0x0000000b181b7223 */ /* 0x000fe40000000015 */
[----:B------:R-:W-:Y:S04]  /*04b0*/  LDS R21, [R2+0x600] ;  /* 0x0006000002157984 */ /* 0x000fe80000000800 */
[----:B------:R-:W0:Y:S01]  /*04c0*/  LDS.128 R8, [R5+0x30] ;  /* 0x0000300005087984 */ /* 0x000e220000000c00 */
[----:B-1----:R-:W-:-:S03]  /*04d0*/  FFMA R27, R12, R23, R27 ;  /* 0x000000170c1b7223 */ /* 0x002fc6000000001b */
[----:B------:R-:W1:Y:S01]  /*04e0*/  LDS R23, [R2+0x700] ;  /* 0x0007000002177984 */ /* 0x000e620000000800 */
[----:B------:R-:W-:-:S03]  /*04f0*/  FFMA R22, R22, R13, R27 ;  /* 0x0000000d16167223 */ /* 0x000fc6000000001b */
[----:B------:R-:W3:Y:S01]  /*0500*/  LDS R24, [R2+0x780] ;  /* 0x0007800002187984 */ /* 0x000ee20000000800 */
[----:B--2---:R-:W-:-:S03]  /*0510*/  FFMA R25, R25, R14, R22 ;  /* 0x0000000e19197223 */ /* 0x004fc60000000016 */
[----:B------:R-:W-:Y:S01]  /*0520*/  LDS R22, [R2+0x880] ;  /* 0x0008800002167984 */ /* 0x000fe20000000800 */
[----:B------:R-:W-:-:S03]  /*0530*/  FFMA R27, R26, R15, R25 ;  /* 0x0000000f1a1b7223 */ /* 0x000fc60000000019 */
[----:B------:R-:W-:Y:S04]  /*0540*/  LDS R25, [R2+0x800] ;  /* 0x0008000002197984 */ /* 0x000fe80000000800 */
[----:B------:R-:W2:Y:S04]  /*0550*/  LDS.128 R12, [R5+0x40] ;  /* 0x00004000050c7984 */ /* 0x000ea80000000c00 */
[----:B------:R-:W-:Y:S01]  /*0560*/  LDS R26, [R2+0x980] ;  /* 0x00098000021a7984 */ /* 0x000fe20000000800 */
[----:B0-----:R-:W-:-:S03]  /*0570*/  FFMA R27, R8, R21, R27 ;  /* 0x00000015081b7223 */ /* 0x001fc6000000001b */
[----:B------:R-:W0:Y:S01]  /*0580*/  LDS R21, [R2+0x900] ;  /* 0x0009000002157984 */ /* 0x000e220000000800 */
[----:B------:R-:W-:-:S04]  /*0590*/  FFMA R20, R20, R9, R27 ;  /* 0x0000000914147223 */ /* 0x000fc8000000001b */
[----:B-1----:R-:W-:Y:S02]  /*05a0*/  FFMA R23, R23, R10, R20 ;  /* 0x0000000a17177223 */ /* 0x002fe40000000014 */
[----:B------:R-:W-:Y:S02]  /*05b0*/  LDS R20, [R2+0xa80] ;  /* 0x000a800002147984 */ /* 0x000fe40000000800 */
[----:B---3--:R-:W-:Y:S02]  /*05c0*/  FFMA R27, R24, R11, R23 ;  /* 0x0000000b181b7223 */ /* 0x008fe40000000017 */
[----:B------:R-:W-:Y:S04]  /*05d0*/  LDS R23, [R2+0xa00] ;  /* 0x000a000002177984 */ /* 0x000fe80000000800 */
[----:B------:R-:W1:Y:S01]  /*05e0*/  LDS.128 R8, [R5+0x50] ;  /* 0x0000500005087984 */ /* 0x000e620000000c00 */
[----:B--2---:R-:W-:-:S03]  /*05f0*/  FFMA R27, R12, R25, R27 ;  /* 0x000000190c1b7223 */ /* 0x004fc6000000001b */
[----:B------:R-:W2:Y:S01]  /*0600*/  LDS R25, [R2+0xb00] ;  /* 0x000b000002197984 */ /* 0x000ea20000000800 */
[----:B------:R-:W-:-:S03]  /*0610*/  FFMA R12, R22, R13, R27 ;  /* 0x0000000d160c7223 */ /* 0x000fc6000000001b */
[----:B------:R-:W3:Y:S04]  /*0620*/  LDS R22, [R2+0xb80] ;  /* 0x000b800002167984 */ /* 0x000ee80000000800 */
[----:B------:R-:W-:Y:S01]  /*0630*/  LDS R24, [R2+0xc80] ;  /* 0x000c800002187984 */ /* 0x000fe20000000800 */
[----:B0-----:R-:W-:-:S04]  /*0640*/  FFMA R21, R21, R14, R12 ;  /* 0x0000000e15157223 */ /* 0x001fc8000000000c */
[----:B------:R-:W-:Y:S02]  /*0650*/  FFMA R27, R26, R15, R21 ;  /* 0x0000000f1a1b7223 */ /* 0x000fe40000000015 */
[----:B------:R-:W-:Y:S04]  /*0660*/  LDS R21, [R2+0xc00] ;  /* 0x000c000002157984 */ /* 0x000fe80000000800 */
[----:B------:R-:W0:Y:S01]  /*0670*/  LDS.128 R12, [R5+0x60] ;  /* 0x00006000050c7984 */ /* 0x000e220000000c00 */
[----:B-1----:R-:W-:-:S04]  /*0680*/  FFMA R23, R8, R23, R27 ;  /* 0x0000001708177223 */ /* 0x002fc8000000001b */
[----:B------:R-:W-:Y:S02]  /*0690*/  FFMA R20, R20, R9, R23 ;  /* 0x0000000914147223 */ /* 0x000fe40000000017 */
[----:B------:R-:W1:Y:S02]  /*06a0*/  LDS R23, [R2+0xd00] ;  /* 0x000d000002177984 */ /* 0x000e640000000800 */
[----:B--2---:R-:W-:Y:S02]  /*06b0*/  FFMA R25, R25, R10, R20 ;  /* 0x0000000a19197223 */ /* 0x004fe40000000014 */
[----:B------:R-:W2:Y:S02]  /*06c0*/  LDS R20, [R2+0xd80] ;  /* 0x000d800002147984 */ /* 0x000ea40000000800 */
[----:B---3--:R-:W-:Y:S02]  /*06d0*/  FFMA R27, R22, R11, R25 ;  /* 0x0000000b161b7223 */ /* 0x008fe40000000019 */
[----:B------:R-:W-:Y:S04]  /*06e0*/  LDS R25, [R2+0xe00] ;  /* 0x000e000002197984 */ /* 0x000fe80000000800 */
[----:B------:R-:W3:Y:S04]  /*06f0*/  LDS.128 R8, [R5+0x70] ;  /* 0x0000700005087984 */ /* 0x000ee80000000c00 */
[----:B------:R-:W4:Y:S01]  /*0700*/  LDS R22, [R2+0xe80] ;  /* 0x000e800002167984 */ /* 0x000f220000000800 */
[----:B0-----:R-:W-:-:S03]  /*0710*/  FFMA R27, R12, R21, R27 ;  /* 0x000000150c1b7223 */ /* 0x001fc6000000001b */
[----:B------:R-:W0:Y:S04]  /*0720*/  LDS R21, [R2+0xf00] ;  /* 0x000f000002157984 */ /* 0x000e280000000800 */
[----:B------:R-:W5:Y:S01]  /*0730*/  LDS R12, [R2+0xf80] ;  /* 0x000f8000020c7984 */ /* 0x000f620000000800 */
[----:B------:R-:W-:-:S04]  /*0740*/  FFMA R24, R24, R13, R27 ;  /* 0x0000000d18187223 */ /* 0x000fc8000000001b */
[----:B-1----:R-:W-:-:S04]  /*0750*/  FFMA R23, R23, R14, R24 ;  /* 0x0000000e17177223 */ /* 0x002fc80000000018 */
[----:B--2---:R-:W-:-:S04]  /*0760*/  FFMA R15, R20, R15, R23 ;  /* 0x0000000f140f7223 */ /* 0x004fc80000000017 */
[----:B---3--:R-:W-:-:S04]  /*0770*/  FFMA R15, R8, R25, R15 ;  /* 0x00000019080f7223 */ /* 0x008fc8000000000f */
[----:B----4-:R-:W-:Y:S01]  /*0780*/  FFMA R22, R22, R9, R15 ;  /* 0x0000000916167223 */ /* 0x010fe2000000000f */
[----:B------:R-:W-:Y:S02]  /*0790*/  IADD3 R16, PT, PT, R16, 0x20, RZ ;  /* 0x0000002010107810 */ /* 0x000fe40007ffe0ff */
[----:B------:R-:W-:Y:S02]  /*07a0*/  IADD3 R6, PT, PT, R6, 0x20, RZ ;  /* 0x0000002006067810 */ /* 0x000fe40007ffe0ff */
[----:B------:R-:W-:Y:S01]  /*07b0*/  LEA R7, R0, R7, 0x5 ;  /* 0x0000000700077211 */ /* 0x000fe200078e28ff */
[----:B0-----:R-:W-:-:S04]  /*07c0*/  FFMA R21, R21, R10, R22 ;  /* 0x0000000a15157223 */ /* 0x001fc80000000016 */
[----:B-----5:R-:W-:Y:S01]  /*07d0*/  FFMA R21, R12, R11, R21 ;  /* 0x0000000b0c157223 */ /* 0x020fe20000000015 */
[----:B------:R-:W-:Y:S06]  /*07e0*/  BAR.SYNC.DEFER_BLOCKING 0x0 ;  /* 0x0000000000007b1d */ /* 0x000fec0000010000 */
[----:B------:R-:W-:Y:S05]  /*07f0*/  BRA.U UP0, `(.L_x_1) ;  /* 0xfffffff900847547 */ /* 0x000fea000b83ffff */
.L_x_0:
[----:B------:R-:W0:Y:S01]  /*0800*/  LDCU UR4, c[0x0][0x398] ;  /* 0x00007300ff0477ac */ /* 0x000e220008000800 */
[----:B------:R-:W-:-:S04]  /*0810*/  ISETP.GE.AND P0, PT, R18, UR14, PT ;  /* 0x0000000e12007c0c */ /* 0x000fc8000bf06270 */
[----:B0-----:R-:W-:-:S13]  /*0820*/  ISETP.GE.OR P0, PT, R19, UR4, P0 ;  /* 0x0000000413007c0c */ /* 0x001fda0008706670 */
[----:B------:R-:W-:Y:S05]  /*0830*/  @P0 EXIT ;  /* 0x000000000000094d */ /* 0x000fea0003800000 */
[----:B------:R-:W0:Y:S01]  /*0840*/  LDC.64 R2, c[0x0][0x390] ;  /* 0x0000e400ff027b82 */ /* 0x000e220000000a00 */
[----:B------:R-:W-:-:S04]  /*0850*/  IMAD R19, R19, UR14, R18 ;  /* 0x0000000e13137c24 */ /* 0x000fc8000f8e0212 */
[----:B0-----:R-:W-:-:S05]  /*0860*/  IMAD.WIDE R2, R19, 0x4, R2 ;  /* 0x0000000413027825 */ /* 0x001fca00078e0202 */
[----:B------:R-:W-:Y:S01]  /*0870*/  STG.E desc[UR8][R2.64], R21 ;  /* 0x0000001502007986 */ /* 0x000fe2000c101908 */
[----:B------:R-:W-:Y:S05]  /*0880*/  EXIT ;  /* 0x000000000000794d */ /* 0x000fea0003800000 */
.L_x_2:
[----:B------:R-:W-:-:S00]  /*0890*/  BRA `(.L_x_2) ;  /* 0xfffffffc00fc7947 */ /* 0x000fc0000383ffff */
[----:B------:R-:W-:-:S00]  /*08a0*/  NOP ;  /* 0x0000000000007918 */ /* 0x000fc00000000000 */
        /* <DEDUP_REMOVED lines=13> */
.L_x_3:


//--------------------- .nv.shared._Z9tiling_cmILi32EEvPKfS1_Pfiii --------------------------
	.section	.nv.shared._Z9tiling_cmILi32EEvPKfS1_Pfiii,"aw",@nobits
	.sectionflags	@""
	.align	4
.nv.shared._Z9tiling_cmILi32EEvPKfS1_Pfiii:
	.zero		9216


//--------------------- .nv.shared.reserved.0     --------------------------
	.section	.nv.shared.reserved.0,"aw",@nobits
	.weak		__nv_reservedSMEM_offset_0_alias
	.size		__nv_reservedSMEM_offset_0_alias, 0, 64
	.other		__nv_reservedSMEM_offset_0_alias,@"STO_CUDA_RESERVED_SHARED STV_DEFAULT"
__nv_reservedSMEM_offset_0_alias:
	.zero		0
	.zero		64


//--------------------- .nv.constant0._Z9tiling_cmILi32EEvPKfS1_Pfiii --------------------------
	.section	.nv.constant0._Z9tiling_cmILi32EEvPKfS1_Pfiii,"a",@progbits
	.sectionflags	@""
	.align	4
.nv.constant0._Z9tiling_cmILi32EEvPKfS1_Pfiii:
	.zero		932


//--------------------- SYMBOLS --------------------------

	.type		.nv.reservedSmem.offset0,@object
	.size		.nv.reservedSmem.offset0,0x4
	.type		.nv.reservedSmem.cap,@object
	.size		.nv.reservedSmem.cap,0x4
